	.headerflags	@"EF_CUDA_TEXMODE_UNIFIED EF_CUDA_64BIT_ADDRESS EF_CUDA_ACCELERATORS EF_CUDA_SM90 EF_CUDA_VIRTUAL_SM(EF_CUDA_SM90)"
	.elftype	@"ET_EXEC"


//--------------------- .nv.info                  --------------------------
	.section	.nv.info,"",@"SHT_CUDA_INFO"
	.align	4


	//----- nvinfo : EIATTR_REGCOUNT
	.align		4
        /*0000*/ 	.byte	0x04, 0x2f
        /*0002*/ 	.short	(.L_1 - .L_0)
	.align		4
.L_0:
        /*0004*/ 	.word	index@(triton_poi_fused_convolution_relu_12)
        /*0008*/ 	.word	0x0000000c


	//----- nvinfo : EIATTR_MIN_STACK_SIZE
	.align		4
.L_1:
        /*000c*/ 	.byte	0x04, 0x12
        /*000e*/ 	.short	(.L_3 - .L_2)
	.align		4
.L_2:
        /*0010*/ 	.word	index@(triton_poi_fused_convolution_relu_12)
        /*0014*/ 	.word	0x00000000


	//----- nvinfo : EIATTR_FRAME_SIZE
	.align		4
.L_3:
        /*0018*/ 	.byte	0x04, 0x11
        /*001a*/ 	.short	(.L_5 - .L_4)
	.align		4
.L_4:
        /*001c*/ 	.word	index@(triton_poi_fused_convolution_relu_12)
        /*0020*/ 	.word	0x00000000


	//----- nvinfo : EIATTR_MIN_STACK_SIZE
	.align		4
.L_5:
        /*0024*/ 	.byte	0x04, 0x12
        /*0026*/ 	.short	(.L_7 - .L_6)
	.align		4
.L_6:
        /*0028*/ 	.word	index@(triton_poi_fused_convolution_relu_12)
        /*002c*/ 	.word	0x00000000
.L_7:


//--------------------- .nv.info.triton_poi_fused_convolution_relu_12 --------------------------
	.section	.nv.info.triton_poi_fused_convolution_relu_12,"",@"SHT_CUDA_INFO"
	.sectionflags	@""
	.align	4


	//----- nvinfo : EIATTR_CUDA_API_VERSION
	.align		4
        /*0000*/ 	.byte	0x04, 0x37
        /*0002*/ 	.short	(.L_9 - .L_8)
.L_8:
        /*0004*/ 	.word	0x0000007c


	//----- nvinfo : EIATTR_KPARAM_INFO
	.align		4
.L_9:
        /*0008*/ 	.byte	0x04, 0x17
        /*000a*/ 	.short	(.L_11 - .L_10)
.L_10:
        /*000c*/ 	.word	0x00000000
        /*0010*/ 	.short	0x0002
        /*0012*/ 	.short	0x0010
        /*0014*/ 	.byte	0x00, 0xf0, 0x11, 0x00


	//----- nvinfo : EIATTR_KPARAM_INFO
	.align		4
.L_11:
        /*0018*/ 	.byte	0x04, 0x17
        /*001a*/ 	.short	(.L_13 - .L_12)
.L_12:
        /*001c*/ 	.word	0x00000000
        /*0020*/ 	.short	0x0001
        /*0022*/ 	.short	0x0008
        /*0024*/ 	.byte	0x00, 0xf4, 0x21, 0x00


	//----- nvinfo : EIATTR_KPARAM_INFO
	.align		4
.L_13:
        /*0028*/ 	.byte	0x04, 0x17
        /*002a*/ 	.short	(.L_15 - .L_14)
.L_14:
        /*002c*/ 	.word	0x00000000
        /*0030*/ 	.short	0x0000
        /*0032*/ 	.short	0x0000
        /*0034*/ 	.byte	0x00, 0xf4, 0x21, 0x00


	//----- nvinfo : EIATTR_SPARSE_MMA_MASK
	.align		4
.L_15:
        /*0038*/ 	.byte	0x03, 0x50
        /*003a*/ 	.short	0x0000


	//----- nvinfo : EIATTR_MAXREG_COUNT
	.align		4
        /*003c*/ 	.byte	0x03, 0x1b
        /*003e*/ 	.short	0x00ff


	//----- nvinfo : EIATTR_EXIT_INSTR_OFFSETS
	.align		4
        /*0040*/ 	.byte	0x04, 0x1c
        /*0042*/ 	.short	(.L_17 - .L_16)


	//   ....[0]....
.L_16:
        /*0044*/ 	.word	0x000001b0


	//----- nvinfo : EIATTR_REQNTID
	.align		4
.L_17:
        /*0048*/ 	.byte	0x04, 0x10
        /*004a*/ 	.short	(.L_19 - .L_18)
.L_18:
        /*004c*/ 	.word	0x00000100
        /*0050*/ 	.word	0x00000001
        /*0054*/ 	.word	0x00000001


	//----- nvinfo : EIATTR_CBANK_PARAM_SIZE
	.align		4
.L_19:
        /*0058*/ 	.byte	0x03, 0x19
        /*005a*/ 	.short	0x0014


	//----- nvinfo : EIATTR_PARAM_CBANK
	.align		4
        /*005c*/ 	.byte	0x04, 0x0a
        /*005e*/ 	.short	(.L_21 - .L_20)
	.align		4
.L_20:
        /*0060*/ 	.word	index@(.nv.constant0.triton_poi_fused_convolution_relu_12)
        /*0064*/ 	.short	0x0210
        /*0066*/ 	.short	0x0014


	//----- nvinfo : EIATTR_SW_WAR
	.align		4
.L_21:
        /*0068*/ 	.byte	0x04, 0x36
        /*006a*/ 	.short	(.L_23 - .L_22)
.L_22:
        /*006c*/ 	.word	0x00000008
.L_23:


//--------------------- .nv.callgraph             --------------------------
	.section	.nv.callgraph,"",@"SHT_CUDA_CALLGRAPH"
	.align	4
	.sectionentsize	8
	.align		4
        /*0000*/ 	.word	0x00000000
	.align		4
        /*0004*/ 	.word	0xffffffff
	.align		4
        /*0008*/ 	.word	0x00000000
	.align		4
        /*000c*/ 	.word	0xfffffffe
	.align		4
        /*0010*/ 	.word	0x00000000
	.align		4
        /*0014*/ 	.word	0xfffffffd
	.align		4
        /*0018*/ 	.word	0x00000000
	.align		4
        /*001c*/ 	.word	0xfffffffc


//--------------------- .text.triton_poi_fused_convolution_relu_12 --------------------------
	.section	.text.triton_poi_fused_convolution_relu_12,"ax",@progbits
	.align	128
        .global         triton_poi_fused_convolution_relu_12
        .type           triton_poi_fused_convolution_relu_12,@function
        .size           triton_poi_fused_convolution_relu_12,(.L_x_1 - triton_poi_fused_convolution_relu_12)
        .other          triton_poi_fused_convolution_relu_12,@"STO_CUDA_ENTRY STV_DEFAULT"
triton_poi_fused_convolution_relu_12:
.text.triton_poi_fused_convolution_relu_12:
[----:B------:R-:W-:Y:S01]  /*0000*/  LDC R1, c[0x0][0x28] ;  /* 0x00000a00ff017b82 */ /* 0x000fe20000000800 */
[----:B------:R-:W1:Y:S07]  /*0010*/  S2R R0, SR_TID.X ;  /* 0x0000000000007919 */ /* 0x000e6e0000002100 */
[----:B------:R-:W2:Y:S01]  /*0020*/  LDC.64 R4, c[0x0][0x218] ;  /* 0x00008600ff047b82 */ /* 0x000ea20000000a00 */
[----:B------:R-:W-:Y:S01]  /*0030*/  ULDC.64 UR4, c[0x0][0x208] ;  /* 0x0000820000047ab9 */ /* 0x000fe20000000a00 */
[----:B------:R-:W3:Y:S06]  /*0040*/  S2R R7, SR_CTAID.X ;  /* 0x0000000000077919 */ /* 0x000eec0000002500 */
[----:B------:R-:W4:Y:S01]  /*0050*/  LDC.64 R2, c[0x0][0x210] ;  /* 0x00008400ff027b82 */ /* 0x000f220000000a00 */
[----:B-1----:R-:W-:Y:S01]  /*0060*/  IMAD.SHL.U32 R0, R0, 0x2, RZ ;  /* 0x0000000200007824 */ /* 0x002fe200078e00ff */
[----:B---3--:R-:W-:-:S04]  /*0070*/  SHF.R.S32.HI R6, RZ, 0x16, R7 ;  /* 0x00000016ff067819 */ /* 0x008fc80000011407 */
[----:B------:R-:W-:Y:S02]  /*0080*/  LOP3.LUT R0, R0, 0x1fe, RZ, 0xc0, !PT ;  /* 0x000001fe00007812 */ /* 0x000fe400078ec0ff */
[----:B------:R-:W-:-:S03]  /*0090*/  SGXT R6, R6, 0x1 ;  /* 0x000000010606781a */ /* 0x000fc60000000200 */
[----:B------:R-:W-:-:S04]  /*00a0*/  IMAD R7, R7, 0x200, R0 ;  /* 0x0000020007077824 */ /* 0x000fc800078e0200 */
[----:B----4-:R-:W-:Y:S01]  /*00b0*/  IMAD.WIDE R2, R7, 0x4, R2 ;  /* 0x0000000407027825 */ /* 0x010fe200078e0202 */
[----:B------:R-:W-:-:S04]  /*00c0*/  LEA.HI R6, R6, R7, RZ, 0xc ;  /* 0x0000000706067211 */ /* 0x000fc800078f60ff */
[----:B------:R-:W-:-:S04]  /*00d0*/  SHF.R.S32.HI R6, RZ, 0xc, R6 ;  /* 0x0000000cff067819 */ /* 0x000fc80000011406 */
[----:B------:R-:W-:-:S04]  /*00e0*/  LEA.HI R0, R6, R6, RZ, 0x6 ;  /* 0x0000000606007211 */ /* 0x000fc800078f30ff */
[----:B------:R-:W-:-:S05]  /*00f0*/  LOP3.LUT R9, R0, 0xffffffc0, RZ, 0xc0, !PT ;  /* 0xffffffc000097812 */ /* 0x000fca00078ec0ff */
[----:B------:R-:W-:Y:S02]  /*0100*/  IMAD.IADD R9, R6, 0x1, -R9 ;  /* 0x0000000106097824 */ /* 0x000fe400078e0a09 */
[----:B------:R-:W3:Y:S02]  /*0110*/  LDG.E.64 R6, desc[UR4][R2.64] ;  /* 0x0000000402067981 */ /* 0x000ee4000c1e1b00 */
[----:B--2---:R-:W-:-:S06]  /*0120*/  IMAD.WIDE R4, R9, 0x4, R4 ;  /* 0x0000000409047825 */ /* 0x004fcc00078e0204 */
[----:B------:R-:W3:Y:S02]  /*0130*/  LDG.E.EL R4, desc[UR4][R4.64] ;  /* 0x0000000404047981 */ /* 0x000ee4000c2e1900 */
[CC--:B---3--:R-:W-:Y:S01]  /*0140*/  FSETP.GEU.AND P0, PT, R6.reuse, -R4.reuse, PT ;  /* 0x800000040600720b */ /* 0x0c8fe20003f0e000 */
[--C-:B------:R-:W-:Y:S01]  /*0150*/  FADD R6, R6, R4.reuse ;  /* 0x0000000406067221 */ /* 0x100fe20000000000 */
[C---:B------:R-:W-:Y:S01]  /*0160*/  FADD R0, R7.reuse, R4 ;  /* 0x0000000407007221 */ /* 0x040fe20000000000 */
[----:B------:R-:W-:-:S03]  /*0170*/  FSETP.GEU.AND P1, PT, R7, -R4, PT ;  /* 0x800000040700720b */ /* 0x000fc60003f2e000 */
[----:B------:R-:W-:Y:S02]  /*0180*/  FSEL R6, R6, RZ, P0 ;  /* 0x000000ff06067208 */ /* 0x000fe40000000000 */
[----:B------:R-:W-:-:S05]  /*0190*/  FSEL R7, R0, RZ, P1 ;  /* 0x000000ff00077208 */ /* 0x000fca0000800000 */
[----:B------:R-:W-:Y:S01]  /*01a0*/  STG.E.64 desc[UR4][R2.64], R6 ;  /* 0x0000000602007986 */ /* 0x000fe2000c101b04 */
[----:B------:R-:W-:Y:S05]  /*01b0*/  EXIT ;  /* 0x000000000000794d */ /* 0x000fea0003800000 */
.L_x_0:
[----:B------:R-:W-:-:S00]  /*01c0*/  BRA `(.L_x_0) ;  /* 0xfffffffc00fc7947 */ /* 0x000fc0000383ffff */
[----:B------:R-:W-:-:S00]  /*01d0*/  NOP ;  /* 0x0000000000007918 */ /* 0x000fc00000000000 */
        /* <DEDUP_REMOVED lines=10> */
.L_x_1:


//--------------------- .nv.constant0.triton_poi_fused_convolution_relu_12 --------------------------
	.section	.nv.constant0.triton_poi_fused_convolution_relu_12,"a",@progbits
	.sectionflags	@""
	.align	4
.nv.constant0.triton_poi_fused_convolution_relu_12:
	.zero		548
